//
// Generated by NVIDIA NVVM Compiler
//
// Compiler Build ID: CL-36424714
// Cuda compilation tools, release 13.0, V13.0.88
// Based on NVVM 20.0.0
//

.version 9.0
.target sm_100
.address_size 64

	// .globl	default_function_kernel_1

.visible .entry default_function_kernel_1(
	.param .u64 .ptr .align 1 default_function_kernel_1_param_0,
	.param .u64 .ptr .align 1 default_function_kernel_1_param_1,
	.param .u64 .ptr .align 1 default_function_kernel_1_param_2
)
.maxntid 2
{
	.reg .b32 	%r<5>;
	.reg .b32 	%f<5>;
	.reg .b64 	%rd<11>;

	ld.param.u64 	%rd1, [default_function_kernel_1_param_0];
	ld.param.u64 	%rd2, [default_function_kernel_1_param_1];
	ld.param.u64 	%rd3, [default_function_kernel_1_param_2];
	cvta.to.global.u64 	%rd4, %rd1;
	cvta.to.global.u64 	%rd5, %rd3;
	cvta.to.global.u64 	%rd6, %rd2;
	mov.u32 	%r1, %ctaid.x;
	shl.b32 	%r2, %r1, 1;
	mov.u32 	%r3, %tid.x;
	or.b32  	%r4, %r2, %r3;
	mul.wide.u32 	%rd7, %r4, 4;
	add.s64 	%rd8, %rd6, %rd7;
	ld.global.nc.f32 	%f1, [%rd8];
	add.s64 	%rd9, %rd5, %rd7;
	ld.global.nc.f32 	%f2, [%rd9];
	add.f32 	%f3, %f1, %f2;
	cos.approx.f32 	%f4, %f3;
	add.s64 	%rd10, %rd4, %rd7;
	st.global.f32 	[%rd10], %f4;
	ret;

}
	// .globl	default_function_kernel
.visible .entry default_function_kernel(
	.param .u64 .ptr .align 1 default_function_kernel_param_0,
	.param .u64 .ptr .align 1 default_function_kernel_param_1,
	.param .u64 .ptr .align 1 default_function_kernel_param_2
)
.maxntid 10
{
	.reg .b32 	%r<4>;
	.reg .b32 	%f<5>;
	.reg .b64 	%rd<11>;

	ld.param.u64 	%rd1, [default_function_kernel_param_0];
	ld.param.u64 	%rd2, [default_function_kernel_param_1];
	ld.param.u64 	%rd3, [default_function_kernel_param_2];
	cvta.to.global.u64 	%rd4, %rd1;
	cvta.to.global.u64 	%rd5, %rd3;
	cvta.to.global.u64 	%rd6, %rd2;
	mov.u32 	%r1, %ctaid.x;
	mov.u32 	%r2, %tid.x;
	mad.lo.s32 	%r3, %r1, 10, %r2;
	mul.wide.u32 	%rd7, %r3, 4;
	add.s64 	%rd8, %rd6, %rd7;
	ld.global.nc.f32 	%f1, [%rd8];
	add.s64 	%rd9, %rd5, %rd7;
	ld.global.nc.f32 	%f2, [%rd9];
	add.f32 	%f3, %f1, %f2;
	sqrt.rn.f32 	%f4, %f3;
	add.s64 	%rd10, %rd4, %rd7;
	st.global.f32 	[%rd10], %f4;
	ret;

}


// ===== COMPILED SASS (sm_100) =====

	.target	sm_100

	.elftype	@"ET_EXEC"


//--------------------- .note.nv.tkinfo           --------------------------
	.section	.note.nv.tkinfo,"",@"SHT_NOTE"
	.sectionflags	@"SHF_NOTE_NV_TKINFO"
	.tkinfo
        /*0018*/ 	.word	0x00000002
        /*0030*/ 	.string	""
        /*0030*/ 	.string	"ptxas"
        /*0030*/ 	.string	"Cuda compilation tools, release 13.0, V13.0.88"
        /*0030*/ 	.string	"Build cuda_13.0.r13.0/compiler.36424714_0"
        /*0030*/ 	.string	"-arch sm_100 -m 64 "



//--------------------- .note.nv.cuinfo           --------------------------
	.section	.note.nv.cuinfo,"",@"SHT_NOTE"
	.sectionflags	@"SHF_NOTE_NV_CUINFO"
        /*0018*/ 	.short	0x0002
        /*001a*/ 	.short	0x0064
        /*001c*/ 	.short	0x0082
	.zero		2


//--------------------- .nv.info                  --------------------------
	.section	.nv.info,"",@"SHT_CUDA_INFO"
	.align	4


	//----- nvinfo : EIATTR_REGCOUNT
	.align		4
        /*0000*/ 	.byte	0x04, 0x2f
        /*0002*/ 	.short	(.L_1 - .L_0)
	.align		4
.L_0:
        /*0004*/ 	.word	index@(default_function_kernel_1)
        /*0008*/ 	.word	0x0000000e


	//----- nvinfo : EIATTR_FRAME_SIZE
	.align		4
.L_1:
        /*000c*/ 	.byte	0x04, 0x11
        /*000e*/ 	.short	(.L_3 - .L_2)
	.align		4
.L_2:
        /*0010*/ 	.word	index@(default_function_kernel_1)
        /*0014*/ 	.word	0x00000000


	//----- nvinfo : EIATTR_REGCOUNT
	.align		4
.L_3:
        /*0018*/ 	.byte	0x04, 0x2f
        /*001a*/ 	.short	(.L_5 - .L_4)
	.align		4
.L_4:
        /*001c*/ 	.word	index@(default_function_kernel)
        /*0020*/ 	.word	0x0000000c


	//----- nvinfo : EIATTR_FRAME_SIZE
	.align		4
.L_5:
        /*0024*/ 	.byte	0x04, 0x11
        /*0026*/ 	.short	(.L_7 - .L_6)
	.align		4
.L_6:
        /*0028*/ 	.word	index@($__internal_0_$__cuda_sm20_sqrt_rn_f32_slowpath)
        /*002c*/ 	.word	0x00000000


	//----- nvinfo : EIATTR_FRAME_SIZE
	.align		4
.L_7:
        /*0030*/ 	.byte	0x04, 0x11
        /*0032*/ 	.short	(.L_9 - .L_8)
	.align		4
.L_8:
        /*0034*/ 	.word	index@(default_function_kernel)
        /*0038*/ 	.word	0x00000000


	//----- nvinfo : EIATTR_MIN_STACK_SIZE
	.align		4
.L_9:
        /*003c*/ 	.byte	0x04, 0x12
        /*003e*/ 	.short	(.L_11 - .L_10)
	.align		4
.L_10:
        /*0040*/ 	.word	index@(default_function_kernel)
        /*0044*/ 	.word	0x00000000


	//----- nvinfo : EIATTR_MIN_STACK_SIZE
	.align		4
.L_11:
        /*0048*/ 	.byte	0x04, 0x12
        /*004a*/ 	.short	(.L_13 - .L_12)
	.align		4
.L_12:
        /*004c*/ 	.word	index@(default_function_kernel_1)
        /*0050*/ 	.word	0x00000000
.L_13:


//--------------------- .nv.compat                --------------------------
	.section	.nv.compat,"",@"SHT_CUDA_COMPAT_INFO"
	.align	4
        /*0000*/ 	.byte	0x02, 0x09, 0x00, 0x00, 0x02, 0x02, 0x01, 0x00, 0x02, 0x05, 0x05, 0x00, 0x03, 0x07, 0x01, 0x01
        /*0010*/ 	.byte	0x02, 0x03, 0x00, 0x00, 0x02, 0x06, 0x01, 0x00, 0x04, 0x0b, 0x08, 0x00, 0x01, 0x00, 0x00, 0x00
        /*0020*/ 	.byte	0x00, 0x00, 0x00, 0x00


//--------------------- .nv.info.default_function_kernel --------------------------
	.section	.nv.info.default_function_kernel,"",@"SHT_CUDA_INFO"
	.sectionflags	@""
	.align	4


	//----- nvinfo : EIATTR_CUDA_API_VERSION
	.align		4
        /*0000*/ 	.byte	0x04, 0x37
        /*0002*/ 	.short	(.L_15 - .L_14)
.L_14:
        /*0004*/ 	.word	0x00000082


	//----- nvinfo : EIATTR_KPARAM_INFO
	.align		4
.L_15:
        /*0008*/ 	.byte	0x04, 0x17
        /*000a*/ 	.short	(.L_17 - .L_16)
.L_16:
        /*000c*/ 	.word	0x00000000
        /*0010*/ 	.short	0x0002
        /*0012*/ 	.short	0x0010
        /*0014*/ 	.byte	0x00, 0xf5, 0x21, 0x00


	//----- nvinfo : EIATTR_KPARAM_INFO
	.align		4
.L_17:
        /*0018*/ 	.byte	0x04, 0x17
        /*001a*/ 	.short	(.L_19 - .L_18)
.L_18:
        /*001c*/ 	.word	0x00000000
        /*0020*/ 	.short	0x0001
        /*0022*/ 	.short	0x0008
        /*0024*/ 	.byte	0x00, 0xf5, 0x21, 0x00


	//----- nvinfo : EIATTR_KPARAM_INFO
	.align		4
.L_19:
        /*0028*/ 	.byte	0x04, 0x17
        /*002a*/ 	.short	(.L_21 - .L_20)
.L_20:
        /*002c*/ 	.word	0x00000000
        /*0030*/ 	.short	0x0000
        /*0032*/ 	.short	0x0000
        /*0034*/ 	.byte	0x00, 0xf5, 0x21, 0x00


	//----- nvinfo : EIATTR_SPARSE_MMA_MASK
	.align		4
.L_21:
        /*0038*/ 	.byte	0x03, 0x50
        /*003a*/ 	.short	0x0000


	//----- nvinfo : EIATTR_MAXREG_COUNT
	.align		4
        /*003c*/ 	.byte	0x03, 0x1b
        /*003e*/ 	.short	0x00ff


	//----- nvinfo : EIATTR_MERCURY_ISA_VERSION
	.align		4
        /*0040*/ 	.byte	0x03, 0x5f
        /*0042*/ 	.short	0x0101


	//----- nvinfo : EIATTR_VRC_CTA_INIT_COUNT
	.align		4
        /*0044*/ 	.byte	0x02, 0x4a
	.zero		1
	.zero		1


	//----- nvinfo : EIATTR_EXIT_INSTR_OFFSETS
	.align		4
        /*0048*/ 	.byte	0x04, 0x1c
        /*004a*/ 	.short	(.L_23 - .L_22)


	//   ....[0]....
.L_22:
        /*004c*/ 	.word	0x000001c0


	//----- nvinfo : EIATTR_MAX_THREADS
	.align		4
.L_23:
        /*0050*/ 	.byte	0x04, 0x05
        /*0052*/ 	.short	(.L_25 - .L_24)
.L_24:
        /*0054*/ 	.word	0x0000000a
        /*0058*/ 	.word	0x00000001
        /*005c*/ 	.word	0x00000001


	//----- nvinfo : EIATTR_CRS_STACK_SIZE
	.align		4
.L_25:
        /*0060*/ 	.byte	0x04, 0x1e
        /*0062*/ 	.short	(.L_27 - .L_26)
.L_26:
        /*0064*/ 	.word	0x00000000


	//----- nvinfo : EIATTR_CBANK_PARAM_SIZE
	.align		4
.L_27:
        /*0068*/ 	.byte	0x03, 0x19
        /*006a*/ 	.short	0x0018


	//----- nvinfo : EIATTR_PARAM_CBANK
	.align		4
        /*006c*/ 	.byte	0x04, 0x0a
        /*006e*/ 	.short	(.L_29 - .L_28)
	.align		4
.L_28:
        /*0070*/ 	.word	index@(.nv.constant0.default_function_kernel)
        /*0074*/ 	.short	0x0380
        /*0076*/ 	.short	0x0018


	//----- nvinfo : EIATTR_SW_WAR
	.align		4
.L_29:
        /*0078*/ 	.byte	0x04, 0x36
        /*007a*/ 	.short	(.L_31 - .L_30)
.L_30:
        /*007c*/ 	.word	0x00000008
.L_31:


//--------------------- .nv.info.default_function_kernel_1 --------------------------
	.section	.nv.info.default_function_kernel_1,"",@"SHT_CUDA_INFO"
	.sectionflags	@""
	.align	4


	//----- nvinfo : EIATTR_CUDA_API_VERSION
	.align		4
        /*0000*/ 	.byte	0x04, 0x37
        /*0002*/ 	.short	(.L_33 - .L_32)
.L_32:
        /*0004*/ 	.word	0x00000082


	//----- nvinfo : EIATTR_KPARAM_INFO
	.align		4
.L_33:
        /*0008*/ 	.byte	0x04, 0x17
        /*000a*/ 	.short	(.L_35 - .L_34)
.L_34:
        /*000c*/ 	.word	0x00000000
        /*0010*/ 	.short	0x0002
        /*0012*/ 	.short	0x0010
        /*0014*/ 	.byte	0x00, 0xf5, 0x21, 0x00


	//----- nvinfo : EIATTR_KPARAM_INFO
	.align		4
.L_35:
        /*0018*/ 	.byte	0x04, 0x17
        /*001a*/ 	.short	(.L_37 - .L_36)
.L_36:
        /*001c*/ 	.word	0x00000000
        /*0020*/ 	.short	0x0001
        /*0022*/ 	.short	0x0008
        /*0024*/ 	.byte	0x00, 0xf5, 0x21, 0x00


	//----- nvinfo : EIATTR_KPARAM_INFO
	.align		4
.L_37:
        /*0028*/ 	.byte	0x04, 0x17
        /*002a*/ 	.short	(.L_39 - .L_38)
.L_38:
        /*002c*/ 	.word	0x00000000
        /*0030*/ 	.short	0x0000
        /*0032*/ 	.short	0x0000
        /*0034*/ 	.byte	0x00, 0xf5, 0x21, 0x00


	//----- nvinfo : EIATTR_SPARSE_MMA_MASK
	.align		4
.L_39:
        /*0038*/ 	.byte	0x03, 0x50
        /*003a*/ 	.short	0x0000


	//----- nvinfo : EIATTR_MAXREG_COUNT
	.align		4
        /*003c*/ 	.byte	0x03, 0x1b
        /*003e*/ 	.short	0x00ff


	//----- nvinfo : EIATTR_MERCURY_ISA_VERSION
	.align		4
        /*0040*/ 	.byte	0x03, 0x5f
        /*0042*/ 	.short	0x0101


	//----- nvinfo : EIATTR_VRC_CTA_INIT_COUNT
	.align		4
        /*0044*/ 	.byte	0x02, 0x4a
	.zero		1
	.zero		1


	//----- nvinfo : EIATTR_EXIT_INSTR_OFFSETS
	.align		4
        /*0048*/ 	.byte	0x04, 0x1c
        /*004a*/ 	.short	(.L_41 - .L_40)


	//   ....[0]....
.L_40:
        /*004c*/ 	.word	0x00000120


	//----- nvinfo : EIATTR_MAX_THREADS
	.align		4
.L_41:
        /*0050*/ 	.byte	0x04, 0x05
        /*0052*/ 	.short	(.L_43 - .L_42)
.L_42:
        /*0054*/ 	.word	0x00000002
        /*0058*/ 	.word	0x00000001
        /*005c*/ 	.word	0x00000001


	//----- nvinfo : EIATTR_CBANK_PARAM_SIZE
	.align		4
.L_43:
        /*0060*/ 	.byte	0x03, 0x19
        /*0062*/ 	.short	0x0018


	//----- nvinfo : EIATTR_PARAM_CBANK
	.align		4
        /*0064*/ 	.byte	0x04, 0x0a
        /*0066*/ 	.short	(.L_45 - .L_44)
	.align		4
.L_44:
        /*0068*/ 	.word	index@(.nv.constant0.default_function_kernel_1)
        /*006c*/ 	.short	0x0380
        /*006e*/ 	.short	0x0018


	//----- nvinfo : EIATTR_SW_WAR
	.align		4
.L_45:
        /*0070*/ 	.byte	0x04, 0x36
        /*0072*/ 	.short	(.L_47 - .L_46)
.L_46:
        /*0074*/ 	.word	0x00000008
.L_47:


//--------------------- .nv.callgraph             --------------------------
	.section	.nv.callgraph,"",@"SHT_CUDA_CALLGRAPH"
	.align	4
	.sectionentsize	8
	.align		4
        /*0000*/ 	.word	0x00000000
	.align		4
        /*0004*/ 	.word	0xffffffff
	.align		4
        /*0008*/ 	.word	0x00000000
	.align		4
        /*000c*/ 	.word	0xfffffffe
	.align		4
        /*0010*/ 	.word	0x00000000
	.align		4
        /*0014*/ 	.word	0xfffffffd
	.align		4
        /*0018*/ 	.word	0x00000000
	.align		4
        /*001c*/ 	.word	0xfffffffc


//--------------------- .text.default_function_kernel --------------------------
	.section	.text.default_function_kernel,"ax",@progbits
	.align	128
        .global         default_function_kernel
        .type           default_function_kernel,@function
        .size           default_function_kernel,(.L_x_6 - default_function_kernel)
        .other          default_function_kernel,@"STO_CUDA_ENTRY STV_DEFAULT"
default_function_kernel:
.text.default_function_kernel:
[----:B------:R-:W-:Y:S01]  /*0000*/  LDC R1, c[0x0][0x37c] ;  /* 0x0000df00ff017b82 */ /* 0x000fe20000000800 */
[----:B------:R-:W0:Y:S07]  /*0010*/  S2R R7, SR_CTAID.X ;  /* 0x0000000000077919 */ /* 0x000e2e0000002500 */
[----:B------:R-:W1:Y:S01]  /*0020*/  LDC.64 R2, c[0x0][0x388] ;  /* 0x0000e200ff027b82 */ /* 0x000e620000000a00 */
[----:B------:R-:W2:Y:S01]  /*0030*/  LDCU.64 UR4, c[0x0][0x358] ;  /* 0x00006b00ff0477ac */ /* 0x000ea20008000a00 */
[----:B------:R-:W0:Y:S06]  /*0040*/  S2R R0, SR_TID.X ;  /* 0x0000000000007919 */ /* 0x000e2c0000002100 */
[----:B------:R-:W3:Y:S01]  /*0050*/  LDC.64 R4, c[0x0][0x390] ;  /* 0x0000e400ff047b82 */ /* 0x000ee20000000a00 */
[----:B0-----:R-:W-:-:S04]  /*0060*/  IMAD R7, R7, 0xa, R0 ;  /* 0x0000000a07077824 */ /* 0x001fc800078e0200 */
[----:B-1----:R-:W-:-:S04]  /*0070*/  IMAD.WIDE.U32 R2, R7, 0x4, R2 ;  /* 0x0000000407027825 */ /* 0x002fc800078e0002 */
[----:B---3--:R-:W-:Y:S02]  /*0080*/  IMAD.WIDE.U32 R4, R7, 0x4, R4 ;  /* 0x0000000407047825 */ /* 0x008fe400078e0004 */
[----:B--2---:R-:W2:Y:S04]  /*0090*/  LDG.E.CONSTANT R2, desc[UR4][R2.64] ;  /* 0x0000000402027981 */ /* 0x004ea8000c1e9900 */
[----:B------:R-:W2:Y:S01]  /*00a0*/  LDG.E.CONSTANT R5, desc[UR4][R4.64] ;  /* 0x0000000404057981 */ /* 0x000ea2000c1e9900 */
[----:B------:R-:W-:Y:S01]  /*00b0*/  BSSY.RECONVERGENT B0, `(.L_x_0) ;  /* 0x000000d000007945 */ /* 0x000fe20003800200 */
[----:B--2---:R-:W-:-:S04]  /*00c0*/  FADD R0, R2, R5 ;  /* 0x0000000502007221 */ /* 0x004fc80000000000 */
[----:B------:R0:W1:Y:S01]  /*00d0*/  MUFU.RSQ R9, R0 ;  /* 0x0000000000097308 */ /* 0x0000620000001400 */
[----:B------:R-:W-:-:S04]  /*00e0*/  IADD3 R6, PT, PT, R0, -0xd000000, RZ ;  /* 0xf300000000067810 */ /* 0x000fc80007ffe0ff */
[----:B------:R-:W-:-:S13]  /*00f0*/  ISETP.GT.U32.AND P0, PT, R6, 0x727fffff, PT ;  /* 0x727fffff0600780c */ /* 0x000fda0003f04070 */
[----:B01----:R-:W-:Y:S05]  /*0100*/  @!P0 BRA `(.L_x_1) ;  /* 0x00000000000c8947 */ /* 0x003fea0003800000 */
[----:B------:R-:W-:-:S07]  /*0110*/  MOV R8, 0x130 ;  /* 0x0000013000087802 */ /* 0x000fce0000000f00 */
[----:B------:R-:W-:Y:S05]  /*0120*/  CALL.REL.NOINC `($__internal_0_$__cuda_sm20_sqrt_rn_f32_slowpath) ;  /* 0x0000000000287944 */ /* 0x000fea0003c00000 */
[----:B------:R-:W-:Y:S05]  /*0130*/  BRA `(.L_x_2) ;  /* 0x0000000000107947 */ /* 0x000fea0003800000 */
.L_x_1:
[----:B------:R-:W-:Y:S01]  /*0140*/  FMUL.FTZ R5, R0, R9 ;  /* 0x0000000900057220 */ /* 0x000fe20000410000 */
[----:B------:R-:W-:-:S03]  /*0150*/  FMUL.FTZ R9, R9, 0.5 ;  /* 0x3f00000009097820 */ /* 0x000fc60000410000 */
[----:B------:R-:W-:-:S04]  /*0160*/  FFMA R0, -R5, R5, R0 ;  /* 0x0000000505007223 */ /* 0x000fc80000000100 */
[----:B------:R-:W-:-:S07]  /*0170*/  FFMA R5, R0, R9, R5 ;  /* 0x0000000900057223 */ /* 0x000fce0000000005 */
.L_x_2:
[----:B------:R-:W-:Y:S05]  /*0180*/  BSYNC.RECONVERGENT B0 ;  /* 0x0000000000007941 */ /* 0x000fea0003800200 */
.L_x_0:
[----:B------:R-:W0:Y:S02]  /*0190*/  LDC.64 R2, c[0x0][0x380] ;  /* 0x0000e000ff027b82 */ /* 0x000e240000000a00 */
[----:B0-----:R-:W-:-:S05]  /*01a0*/  IMAD.WIDE.U32 R2, R7, 0x4, R2 ;  /* 0x0000000407027825 */ /* 0x001fca00078e0002 */
[----:B------:R-:W-:Y:S01]  /*01b0*/  STG.E desc[UR4][R2.64], R5 ;  /* 0x0000000502007986 */ /* 0x000fe2000c101904 */
[----:B------:R-:W-:Y:S05]  /*01c0*/  EXIT ;  /* 0x000000000000794d */ /* 0x000fea0003800000 */
        .weak           $__internal_0_$__cuda_sm20_sqrt_rn_f32_slowpath
        .type           $__internal_0_$__cuda_sm20_sqrt_rn_f32_slowpath,@function
        .size           $__internal_0_$__cuda_sm20_sqrt_rn_f32_slowpath,(.L_x_6 - $__internal_0_$__cuda_sm20_sqrt_rn_f32_slowpath)
$__internal_0_$__cuda_sm20_sqrt_rn_f32_slowpath:
[----:B------:R-:W-:-:S13]  /*01d0*/  LOP3.LUT P0, RZ, R0, 0x7fffffff, RZ, 0xc0, !PT ;  /* 0x7fffffff00ff7812 */ /* 0x000fda000780c0ff */
[----:B------:R-:W-:Y:S01]  /*01e0*/  @!P0 MOV R2, R0 ;  /* 0x0000000000028202 */ /* 0x000fe20000000f00 */
[----:B------:R-:W-:Y:S06]  /*01f0*/  @!P0 BRA `(.L_x_3) ;  /* 0x0000000000408947 */ /* 0x000fec0003800000 */
[----:B------:R-:W-:-:S13]  /*0200*/  FSETP.GEU.FTZ.AND P0, PT, R0, RZ, PT ;  /* 0x000000ff0000720b */ /* 0x000fda0003f1e000 */
[----:B------:R-:W-:Y:S01]  /*0210*/  @!P0 MOV R2, 0x7fffffff ;  /* 0x7fffffff00028802 */ /* 0x000fe20000000f00 */
[----:B------:R-:W-:Y:S06]  /*0220*/  @!P0 BRA `(.L_x_3) ;  /* 0x0000000000348947 */ /* 0x000fec0003800000 */
[----:B------:R-:W-:-:S13]  /*0230*/  FSETP.GTU.FTZ.AND P0, PT, |R0|, +INF , PT ;  /* 0x7f8000000000780b */ /* 0x000fda0003f1c200 */
[----:B------:R-:W-:Y:S01]  /*0240*/  @P0 FADD.FTZ R2, R0, 1 ;  /* 0x3f80000000020421 */ /* 0x000fe20000010000 */
[----:B------:R-:W-:Y:S06]  /*0250*/  @P0 BRA `(.L_x_3) ;  /* 0x0000000000280947 */ /* 0x000fec0003800000 */
[----:B------:R-:W-:-:S13]  /*0260*/  FSETP.NEU.FTZ.AND P0, PT, |R0|, +INF , PT ;  /* 0x7f8000000000780b */ /* 0x000fda0003f1d200 */
[----:B------:R-:W-:-:S04]  /*0270*/  @P0 FFMA R3, R0, 1.84467440737095516160e+19, RZ ;  /* 0x5f80000000030823 */ /* 0x000fc800000000ff */
[----:B------:R-:W0:Y:S02]  /*0280*/  @P0 MUFU.RSQ R2, R3 ;  /* 0x0000000300020308 */ /* 0x000e240000001400 */
[----:B0-----:R-:W-:Y:S01]  /*0290*/  @P0 FMUL.FTZ R4, R3, R2 ;  /* 0x0000000203040220 */ /* 0x001fe20000410000 */
[----:B------:R-:W-:Y:S01]  /*02a0*/  @P0 FMUL.FTZ R6, R2, 0.5 ;  /* 0x3f00000002060820 */ /* 0x000fe20000410000 */
[----:B------:R-:W-:Y:S02]  /*02b0*/  @!P0 MOV R2, R0 ;  /* 0x0000000000028202 */ /* 0x000fe40000000f00 */
[----:B------:R-:W-:-:S04]  /*02c0*/  @P0 FADD.FTZ R5, -R4, -RZ ;  /* 0x800000ff04050221 */ /* 0x000fc80000010100 */
[----:B------:R-:W-:-:S04]  /*02d0*/  @P0 FFMA R5, R4, R5, R3 ;  /* 0x0000000504050223 */ /* 0x000fc80000000003 */
[----:B------:R-:W-:-:S04]  /*02e0*/  @P0 FFMA R5, R5, R6, R4 ;  /* 0x0000000605050223 */ /* 0x000fc80000000004 */
[----:B------:R-:W-:-:S07]  /*02f0*/  @P0 FMUL.FTZ R2, R5, 2.3283064365386962891e-10 ;  /* 0x2f80000005020820 */ /* 0x000fce0000410000 */
.L_x_3:
[----:B------:R-:W-:Y:S01]  /*0300*/  HFMA2 R3, -RZ, RZ, 0, 0 ;  /* 0x00000000ff037431 */ /* 0x000fe200000001ff */
[----:B------:R-:W-:Y:S02]  /*0310*/  MOV R5, R2 ;  /* 0x0000000200057202 */ /* 0x000fe40000000f00 */
[----:B------:R-:W-:-:S04]  /*0320*/  MOV R2, R8 ;  /* 0x0000000800027202 */ /* 0x000fc80000000f00 */
[----:B------:R-:W-:Y:S05]  /*0330*/  RET.REL.NODEC R2 `(default_function_kernel) ;  /* 0xfffffffc02307950 */ /* 0x000fea0003c3ffff */
.L_x_4:
[----:B------:R-:W-:-:S00]  /*0340*/  BRA `(.L_x_4) ;  /* 0xfffffffc00fc7947 */ /* 0x000fc0000383ffff */
[----:B------:R-:W-:-:S00]  /*0350*/  NOP ;  /* 0x0000000000007918 */ /* 0x000fc00000000000 */
        /* <DEDUP_REMOVED lines=10> */
.L_x_6:


//--------------------- .text.default_function_kernel_1 --------------------------
	.section	.text.default_function_kernel_1,"ax",@progbits
	.align	128
        .global         default_function_kernel_1
        .type           default_function_kernel_1,@function
        .size           default_function_kernel_1,(.L_x_8 - default_function_kernel_1)
        .other          default_function_kernel_1,@"STO_CUDA_ENTRY STV_DEFAULT"
default_function_kernel_1:
.text.default_function_kernel_1:
[----:B------:R-:W-:Y:S01]  /*0000*/  LDC R1, c[0x0][0x37c] ;  /* 0x0000df00ff017b82 */ /* 0x000fe20000000800 */
[----:B------:R-:W0:Y:S07]  /*0010*/  S2R R9, SR_TID.X ;  /* 0x0000000000097919 */ /* 0x000e2e0000002100 */
[----:B------:R-:W1:Y:S01]  /*0020*/  S2UR UR4, SR_CTAID.X ;  /* 0x00000000000479c3 */ /* 0x000e620000002500 */
[----:B------:R-:W2:Y:S07]  /*0030*/  LDCU.64 UR6, c[0x0][0x358] ;  /* 0x00006b00ff0677ac */ /* 0x000eae0008000a00 */
[----:B------:R-:W3:Y:S08]  /*0040*/  LDC.64 R2, c[0x0][0x388] ;  /* 0x0000e200ff027b82 */ /* 0x000ef00000000a00 */
[----:B------:R-:W4:Y:S01]  /*0050*/  LDC.64 R4, c[0x0][0x390] ;  /* 0x0000e400ff047b82 */ /* 0x000f220000000a00 */
[----:B-1----:R-:W-:-:S07]  /*0060*/  USHF.L.U32 UR4, UR4, 0x1, URZ ;  /* 0x0000000104047899 */ /* 0x002fce00080006ff */
[----:B------:R-:W1:Y:S01]  /*0070*/  LDC.64 R6, c[0x0][0x380] ;  /* 0x0000e000ff067b82 */ /* 0x000e620000000a00 */
[----:B0-----:R-:W-:-:S05]  /*0080*/  LOP3.LUT R9, R9, UR4, RZ, 0xfc, !PT ;  /* 0x0000000409097c12 */ /* 0x001fca000f8efcff */
[----:B---3--:R-:W-:-:S04]  /*0090*/  IMAD.WIDE.U32 R2, R9, 0x4, R2 ;  /* 0x0000000409027825 */ /* 0x008fc800078e0002 */
[C---:B----4-:R-:W-:Y:S02]  /*00a0*/  IMAD.WIDE.U32 R4, R9.reuse, 0x4, R4 ;  /* 0x0000000409047825 */ /* 0x050fe400078e0004 */
[----:B--2---:R-:W2:Y:S04]  /*00b0*/  LDG.E.CONSTANT R2, desc[UR6][R2.64] ;  /* 0x0000000602027981 */ /* 0x004ea8000c1e9900 */
[----:B------:R-:W2:Y:S01]  /*00c0*/  LDG.E.CONSTANT R5, desc[UR6][R4.64] ;  /* 0x0000000604057981 */ /* 0x000ea2000c1e9900 */
[----:B-1----:R-:W-:-:S04]  /*00d0*/  IMAD.WIDE.U32 R6, R9, 0x4, R6 ;  /* 0x0000000409067825 */ /* 0x002fc800078e0006 */
[----:B--2---:R-:W-:-:S04]  /*00e0*/  FADD R0, R2, R5 ;  /* 0x0000000502007221 */ /* 0x004fc80000000000 */
[----:B------:R-:W-:-:S04]  /*00f0*/  FMUL.RZ R0, R0, 0.15915493667125701904 ;  /* 0x3e22f98300007820 */ /* 0x000fc8000040c000 */
[----:B------:R-:W0:Y:S02]  /*0100*/  MUFU.COS R11, R0 ;  /* 0x00000000000b7308 */ /* 0x000e240000000000 */
[----:B0-----:R-:W-:Y:S01]  /*0110*/  STG.E desc[UR6][R6.64], R11 ;  /* 0x0000000b06007986 */ /* 0x001fe2000c101906 */
[----:B------:R-:W-:Y:S05]  /*0120*/  EXIT ;  /* 0x000000000000794d */ /* 0x000fea0003800000 */
.L_x_5:
        /* <DEDUP_REMOVED lines=13> */
.L_x_8:


//--------------------- .nv.shared.reserved.0     --------------------------
	.section	.nv.shared.reserved.0,"aw",@nobits
	.weak		__nv_reservedSMEM_offset_0_alias
	.size		__nv_reservedSMEM_offset_0_alias, 0, 64
	.other		__nv_reservedSMEM_offset_0_alias,@"STO_CUDA_RESERVED_SHARED STV_DEFAULT"
__nv_reservedSMEM_offset_0_alias:
	.zero		0
	.zero		64


//--------------------- .nv.constant0.default_function_kernel --------------------------
	.section	.nv.constant0.default_function_kernel,"a",@progbits
	.sectionflags	@""
	.align	4
.nv.constant0.default_function_kernel:
	.zero		920


//--------------------- .nv.constant0.default_function_kernel_1 --------------------------
	.section	.nv.constant0.default_function_kernel_1,"a",@progbits
	.sectionflags	@""
	.align	4
.nv.constant0.default_function_kernel_1:
	.zero		920


//--------------------- SYMBOLS --------------------------

	.type		.nv.reservedSmem.offset0,@object
	.size		.nv.reservedSmem.offset0,0x4
